//
// Generated by NVIDIA NVVM Compiler
//
// Compiler Build ID: CL-36424714
// Cuda compilation tools, release 13.0, V13.0.88
// Based on NVVM 20.0.0
//

.version 9.0
.target sm_100
.address_size 64

	// .globl	saxpy

.visible .entry saxpy(
	.param .u64 saxpy_param_0,
	.param .f32 saxpy_param_1,
	.param .u64 .ptr .align 1 saxpy_param_2,
	.param .u64 .ptr .align 1 saxpy_param_3
)
{
	.reg .pred 	%p<2>;
	.reg .b32 	%r<2>;
	.reg .b32 	%f<5>;
	.reg .b64 	%rd<10>;

	ld.param.u64 	%rd4, [saxpy_param_0];
	ld.param.f32 	%f1, [saxpy_param_1];
	ld.param.u64 	%rd2, [saxpy_param_2];
	ld.param.u64 	%rd3, [saxpy_param_3];
	mov.u32 	%r1, %tid.x;
	cvt.u64.u32 	%rd1, %r1;
	setp.le.u64 	%p1, %rd4, %rd1;
	@%p1 bra 	$L__BB0_2;
	cvta.to.global.u64 	%rd5, %rd2;
	cvta.to.global.u64 	%rd6, %rd3;
	shl.b64 	%rd7, %rd1, 2;
	add.s64 	%rd8, %rd5, %rd7;
	ld.global.f32 	%f2, [%rd8];
	add.s64 	%rd9, %rd6, %rd7;
	ld.global.f32 	%f3, [%rd9];
	fma.rn.f32 	%f4, %f1, %f2, %f3;
	st.global.f32 	[%rd9], %f4;
$L__BB0_2:
	ret;

}


// ===== COMPILED SASS (sm_100) =====

	.target	sm_100

	.elftype	@"ET_EXEC"


//--------------------- .note.nv.tkinfo           --------------------------
	.section	.note.nv.tkinfo,"",@"SHT_NOTE"
	.sectionflags	@"SHF_NOTE_NV_TKINFO"
	.tkinfo
        /*0018*/ 	.word	0x00000002
        /*0030*/ 	.string	""
        /*0030*/ 	.string	"ptxas"
        /*0030*/ 	.string	"Cuda compilation tools, release 13.0, V13.0.88"
        /*0030*/ 	.string	"Build cuda_13.0.r13.0/compiler.36424714_0"
        /*0030*/ 	.string	"-arch sm_100 -m 64 "



//--------------------- .note.nv.cuinfo           --------------------------
	.section	.note.nv.cuinfo,"",@"SHT_NOTE"
	.sectionflags	@"SHF_NOTE_NV_CUINFO"
        /*0018*/ 	.short	0x0002
        /*001a*/ 	.short	0x0064
        /*001c*/ 	.short	0x0082
	.zero		2


//--------------------- .nv.info                  --------------------------
	.section	.nv.info,"",@"SHT_CUDA_INFO"
	.align	4


	//----- nvinfo : EIATTR_REGCOUNT
	.align		4
        /*0000*/ 	.byte	0x04, 0x2f
        /*0002*/ 	.short	(.L_1 - .L_0)
	.align		4
.L_0:
        /*0004*/ 	.word	index@(saxpy)
        /*0008*/ 	.word	0x0000000a


	//----- nvinfo : EIATTR_FRAME_SIZE
	.align		4
.L_1:
        /*000c*/ 	.byte	0x04, 0x11
        /*000e*/ 	.short	(.L_3 - .L_2)
	.align		4
.L_2:
        /*0010*/ 	.word	index@(saxpy)
        /*0014*/ 	.word	0x00000000


	//----- nvinfo : EIATTR_MIN_STACK_SIZE
	.align		4
.L_3:
        /*0018*/ 	.byte	0x04, 0x12
        /*001a*/ 	.short	(.L_5 - .L_4)
	.align		4
.L_4:
        /*001c*/ 	.word	index@(saxpy)
        /*0020*/ 	.word	0x00000000
.L_5:


//--------------------- .nv.compat                --------------------------
	.section	.nv.compat,"",@"SHT_CUDA_COMPAT_INFO"
	.align	4
        /*0000*/ 	.byte	0x02, 0x09, 0x00, 0x00, 0x02, 0x02, 0x01, 0x00, 0x02, 0x05, 0x05, 0x00, 0x03, 0x07, 0x01, 0x01
        /*0010*/ 	.byte	0x02, 0x03, 0x00, 0x00, 0x02, 0x06, 0x01, 0x00, 0x04, 0x0b, 0x08, 0x00, 0x09, 0x00, 0x00, 0x00
        /*0020*/ 	.byte	0x00, 0x00, 0x00, 0x00


//--------------------- .nv.info.saxpy            --------------------------
	.section	.nv.info.saxpy,"",@"SHT_CUDA_INFO"
	.sectionflags	@""
	.align	4


	//----- nvinfo : EIATTR_CUDA_API_VERSION
	.align		4
        /*0000*/ 	.byte	0x04, 0x37
        /*0002*/ 	.short	(.L_7 - .L_6)
.L_6:
        /*0004*/ 	.word	0x00000082


	//----- nvinfo : EIATTR_KPARAM_INFO
	.align		4
.L_7:
        /*0008*/ 	.byte	0x04, 0x17
        /*000a*/ 	.short	(.L_9 - .L_8)
.L_8:
        /*000c*/ 	.word	0x00000000
        /*0010*/ 	.short	0x0003
        /*0012*/ 	.short	0x0018
        /*0014*/ 	.byte	0x00, 0xf5, 0x21, 0x00


	//----- nvinfo : EIATTR_KPARAM_INFO
	.align		4
.L_9:
        /*0018*/ 	.byte	0x04, 0x17
        /*001a*/ 	.short	(.L_11 - .L_10)
.L_10:
        /*001c*/ 	.word	0x00000000
        /*0020*/ 	.short	0x0002
        /*0022*/ 	.short	0x0010
        /*0024*/ 	.byte	0x00, 0xf5, 0x21, 0x00


	//----- nvinfo : EIATTR_KPARAM_INFO
	.align		4
.L_11:
        /*0028*/ 	.byte	0x04, 0x17
        /*002a*/ 	.short	(.L_13 - .L_12)
.L_12:
        /*002c*/ 	.word	0x00000000
        /*0030*/ 	.short	0x0001
        /*0032*/ 	.short	0x0008
        /*0034*/ 	.byte	0x00, 0xf0, 0x11, 0x00


	//----- nvinfo : EIATTR_KPARAM_INFO
	.align		4
.L_13:
        /*0038*/ 	.byte	0x04, 0x17
        /*003a*/ 	.short	(.L_15 - .L_14)
.L_14:
        /*003c*/ 	.word	0x00000000
        /*0040*/ 	.short	0x0000
        /*0042*/ 	.short	0x0000
        /*0044*/ 	.byte	0x00, 0xf0, 0x21, 0x00


	//----- nvinfo : EIATTR_SPARSE_MMA_MASK
	.align		4
.L_15:
        /*0048*/ 	.byte	0x03, 0x50
        /*004a*/ 	.short	0x0000


	//----- nvinfo : EIATTR_MAXREG_COUNT
	.align		4
        /*004c*/ 	.byte	0x03, 0x1b
        /*004e*/ 	.short	0x00ff


	//----- nvinfo : EIATTR_MERCURY_ISA_VERSION
	.align		4
        /*0050*/ 	.byte	0x03, 0x5f
        /*0052*/ 	.short	0x0101


	//----- nvinfo : EIATTR_VRC_CTA_INIT_COUNT
	.align		4
        /*0054*/ 	.byte	0x02, 0x4a
	.zero		1
	.zero		1


	//----- nvinfo : EIATTR_EXIT_INSTR_OFFSETS
	.align		4
        /*0058*/ 	.byte	0x04, 0x1c
        /*005a*/ 	.short	(.L_17 - .L_16)


	//   ....[0]....
.L_16:
        /*005c*/ 	.word	0x00000050


	//   ....[1]....
        /*0060*/ 	.word	0x00000130


	//----- nvinfo : EIATTR_CBANK_PARAM_SIZE
	.align		4
.L_17:
        /*0064*/ 	.byte	0x03, 0x19
        /*0066*/ 	.short	0x0020


	//----- nvinfo : EIATTR_PARAM_CBANK
	.align		4
        /*0068*/ 	.byte	0x04, 0x0a
        /*006a*/ 	.short	(.L_19 - .L_18)
	.align		4
.L_18:
        /*006c*/ 	.word	index@(.nv.constant0.saxpy)
        /*0070*/ 	.short	0x0380
        /*0072*/ 	.short	0x0020


	//----- nvinfo : EIATTR_SW_WAR
	.align		4
.L_19:
        /*0074*/ 	.byte	0x04, 0x36
        /*0076*/ 	.short	(.L_21 - .L_20)
.L_20:
        /*0078*/ 	.word	0x00000008
.L_21:


//--------------------- .nv.callgraph             --------------------------
	.section	.nv.callgraph,"",@"SHT_CUDA_CALLGRAPH"
	.align	4
	.sectionentsize	8
	.align		4
        /*0000*/ 	.word	0x00000000
	.align		4
        /*0004*/ 	.word	0xffffffff
	.align		4
        /*0008*/ 	.word	0x00000000
	.align		4
        /*000c*/ 	.word	0xfffffffe
	.align		4
        /*0010*/ 	.word	0x00000000
	.align		4
        /*0014*/ 	.word	0xfffffffd
	.align		4
        /*0018*/ 	.word	0x00000000
	.align		4
        /*001c*/ 	.word	0xfffffffc


//--------------------- .text.saxpy               --------------------------
	.section	.text.saxpy,"ax",@progbits
	.align	128
        .global         saxpy
        .type           saxpy,@function
        .size           saxpy,(.L_x_1 - saxpy)
        .other          saxpy,@"STO_CUDA_ENTRY STV_DEFAULT"
saxpy:
.text.saxpy:
[----:B------:R-:W-:Y:S01]  /*0000*/  LDC R1, c[0x0][0x37c] ;  /* 0x0000df00ff017b82 */ /* 0x000fe20000000800 */
[----:B------:R-:W0:Y:S01]  /*0010*/  S2R R0, SR_TID.X ;  /* 0x0000000000007919 */ /* 0x000e220000002100 */
[----:B------:R-:W0:Y:S02]  /*0020*/  LDCU.64 UR4, c[0x0][0x380] ;  /* 0x00007000ff0477ac */ /* 0x000e240008000a00 */
[----:B0-----:R-:W-:-:S04]  /*0030*/  ISETP.GE.U32.AND P0, PT, R0, UR4, PT ;  /* 0x0000000400007c0c */ /* 0x001fc8000bf06070 */
[----:B------:R-:W-:-:S13]  /*0040*/  ISETP.GE.U32.AND.EX P0, PT, RZ, UR5, PT, P0 ;  /* 0x00000005ff007c0c */ /* 0x000fda000bf06100 */
[----:B------:R-:W-:Y:S05]  /*0050*/  @P0 EXIT ;  /* 0x000000000000094d */ /* 0x000fea0003800000 */
[----:B------:R-:W0:Y:S01]  /*0060*/  LDCU.128 UR8, c[0x0][0x390] ;  /* 0x00007200ff0877ac */ /* 0x000e220008000c00 */
[----:B------:R-:W-:Y:S01]  /*0070*/  IMAD.SHL.U32 R2, R0, 0x4, RZ ;  /* 0x0000000400027824 */ /* 0x000fe200078e00ff */
[----:B------:R-:W-:Y:S01]  /*0080*/  SHF.R.U32.HI R0, RZ, 0x1e, R0 ;  /* 0x0000001eff007819 */ /* 0x000fe20000011600 */
[----:B------:R-:W1:Y:S01]  /*0090*/  LDCU.64 UR4, c[0x0][0x358] ;  /* 0x00006b00ff0477ac */ /* 0x000e620008000a00 */
[----:B------:R-:W2:Y:S02]  /*00a0*/  LDCU UR6, c[0x0][0x388] ;  /* 0x00007100ff0677ac */ /* 0x000ea40008000800 */
[C---:B0-----:R-:W-:Y:S02]  /*00b0*/  IADD3 R4, P0, PT, R2.reuse, UR8, RZ ;  /* 0x0000000802047c10 */ /* 0x041fe4000ff1e0ff */
[----:B------:R-:W-:Y:S02]  /*00c0*/  IADD3 R2, P1, PT, R2, UR10, RZ ;  /* 0x0000000a02027c10 */ /* 0x000fe4000ff3e0ff */
[----:B------:R-:W-:-:S02]  /*00d0*/  IADD3.X R5, PT, PT, R0, UR9, RZ, P0, !PT ;  /* 0x0000000900057c10 */ /* 0x000fc400087fe4ff */
[----:B------:R-:W-:-:S03]  /*00e0*/  IADD3.X R3, PT, PT, R0, UR11, RZ, P1, !PT ;  /* 0x0000000b00037c10 */ /* 0x000fc60008ffe4ff */
[----:B-1----:R-:W2:Y:S04]  /*00f0*/  LDG.E R4, desc[UR4][R4.64] ;  /* 0x0000000404047981 */ /* 0x002ea8000c1e1900 */
[----:B------:R-:W2:Y:S02]  /*0100*/  LDG.E R7, desc[UR4][R2.64] ;  /* 0x0000000402077981 */ /* 0x000ea4000c1e1900 */
[----:B--2---:R-:W-:-:S05]  /*0110*/  FFMA R7, R4, UR6, R7 ;  /* 0x0000000604077c23 */ /* 0x004fca0008000007 */
[----:B------:R-:W-:Y:S01]  /*0120*/  STG.E desc[UR4][R2.64], R7 ;  /* 0x0000000702007986 */ /* 0x000fe2000c101904 */
[----:B------:R-:W-:Y:S05]  /*0130*/  EXIT ;  /* 0x000000000000794d */ /* 0x000fea0003800000 */
.L_x_0:
[----:B------:R-:W-:-:S00]  /*0140*/  BRA `(.L_x_0) ;  /* 0xfffffffc00fc7947 */ /* 0x000fc0000383ffff */
[----:B------:R-:W-:-:S00]  /*0150*/  NOP ;  /* 0x0000000000007918 */ /* 0x000fc00000000000 */
        /* <DEDUP_REMOVED lines=10> */
.L_x_1:


//--------------------- .nv.shared.reserved.0     --------------------------
	.section	.nv.shared.reserved.0,"aw",@nobits
	.weak		__nv_reservedSMEM_offset_0_alias
	.size		__nv_reservedSMEM_offset_0_alias, 0, 64
	.other		__nv_reservedSMEM_offset_0_alias,@"STO_CUDA_RESERVED_SHARED STV_DEFAULT"
__nv_reservedSMEM_offset_0_alias:
	.zero		0
	.zero		64


//--------------------- .nv.constant0.saxpy       --------------------------
	.section	.nv.constant0.saxpy,"a",@progbits
	.sectionflags	@""
	.align	4
.nv.constant0.saxpy:
	.zero		928


//--------------------- SYMBOLS --------------------------

	.type		.nv.reservedSmem.offset0,@object
	.size		.nv.reservedSmem.offset0,0x4
